//
// Generated by NVIDIA NVVM Compiler
//
// Compiler Build ID: CL-36424714
// Cuda compilation tools, release 13.0, V13.0.88
// Based on NVVM 20.0.0
//

.version 9.0
.target sm_100
.address_size 64

	// .globl	_Z6matMulPfS_S_i
// _ZZ6matMulPfS_S_iE7xblkMat has been demoted
// _ZZ6matMulPfS_S_iE7yblkMat has been demoted

.visible .entry _Z6matMulPfS_S_i(
	.param .u64 .ptr .align 1 _Z6matMulPfS_S_i_param_0,
	.param .u64 .ptr .align 1 _Z6matMulPfS_S_i_param_1,
	.param .u64 .ptr .align 1 _Z6matMulPfS_S_i_param_2,
	.param .u32 _Z6matMulPfS_S_i_param_3
)
{
	.reg .pred 	%p<3>;
	.reg .b32 	%r<43>;
	.reg .b32 	%f<57>;
	.reg .b64 	%rd<13>;
	// demoted variable
	.shared .align 4 .b8 _ZZ6matMulPfS_S_iE7xblkMat[1024];
	// demoted variable
	.shared .align 4 .b8 _ZZ6matMulPfS_S_iE7yblkMat[1024];
	ld.param.u64 	%rd3, [_Z6matMulPfS_S_i_param_0];
	ld.param.u64 	%rd4, [_Z6matMulPfS_S_i_param_1];
	ld.param.u64 	%rd5, [_Z6matMulPfS_S_i_param_2];
	ld.param.u32 	%r19, [_Z6matMulPfS_S_i_param_3];
	mov.u32 	%r1, %tid.x;
	mov.u32 	%r2, %ctaid.x;
	mov.u32 	%r3, %tid.y;
	mov.u32 	%r4, %ctaid.y;
	mov.u32 	%r20, %ntid.y;
	mul.lo.s32 	%r5, %r4, %r20;
	setp.lt.s32 	%p1, %r19, 16;
	mov.f32 	%f56, 0f00000000;
	@%p1 bra 	$L__BB0_3;
	shl.b32 	%r21, %r2, 4;
	shl.b32 	%r22, %r3, 4;
	add.s32 	%r23, %r22, %r1;
	shl.b32 	%r24, %r23, 2;
	mov.u32 	%r25, _ZZ6matMulPfS_S_iE7xblkMat;
	add.s32 	%r6, %r25, %r24;
	mov.u32 	%r26, _ZZ6matMulPfS_S_iE7yblkMat;
	add.s32 	%r7, %r26, %r24;
	shl.b32 	%r27, %r3, 6;
	add.s32 	%r8, %r25, %r27;
	shl.b32 	%r28, %r1, 2;
	add.s32 	%r9, %r26, %r28;
	shr.s32 	%r29, %r19, 31;
	shr.u32 	%r30, %r29, 28;
	add.s32 	%r31, %r19, %r30;
	shr.s32 	%r32, %r31, 4;
	neg.s32 	%r42, %r32;
	mad.lo.s32 	%r33, %r19, %r3, %r1;
	add.s32 	%r41, %r33, %r21;
	shl.b32 	%r34, %r4, 4;
	add.s32 	%r35, %r3, %r34;
	mad.lo.s32 	%r40, %r19, %r35, %r1;
	cvta.to.global.u64 	%rd1, %rd3;
	cvta.to.global.u64 	%rd2, %rd4;
	mov.f32 	%f56, 0f00000000;
$L__BB0_2:
	mul.wide.s32 	%rd6, %r40, 4;
	add.s64 	%rd7, %rd1, %rd6;
	ld.global.f32 	%f6, [%rd7];
	st.shared.f32 	[%r6], %f6;
	mul.wide.u32 	%rd8, %r41, 4;
	add.s64 	%rd9, %rd2, %rd8;
	ld.global.f32 	%f7, [%rd9];
	st.shared.f32 	[%r7], %f7;
	bar.sync 	0;
	ld.shared.f32 	%f8, [%r8];
	ld.shared.f32 	%f9, [%r9];
	fma.rn.f32 	%f10, %f8, %f9, %f56;
	ld.shared.f32 	%f11, [%r8+4];
	ld.shared.f32 	%f12, [%r9+64];
	fma.rn.f32 	%f13, %f11, %f12, %f10;
	ld.shared.f32 	%f14, [%r8+8];
	ld.shared.f32 	%f15, [%r9+128];
	fma.rn.f32 	%f16, %f14, %f15, %f13;
	ld.shared.f32 	%f17, [%r8+12];
	ld.shared.f32 	%f18, [%r9+192];
	fma.rn.f32 	%f19, %f17, %f18, %f16;
	ld.shared.f32 	%f20, [%r8+16];
	ld.shared.f32 	%f21, [%r9+256];
	fma.rn.f32 	%f22, %f20, %f21, %f19;
	ld.shared.f32 	%f23, [%r8+20];
	ld.shared.f32 	%f24, [%r9+320];
	fma.rn.f32 	%f25, %f23, %f24, %f22;
	ld.shared.f32 	%f26, [%r8+24];
	ld.shared.f32 	%f27, [%r9+384];
	fma.rn.f32 	%f28, %f26, %f27, %f25;
	ld.shared.f32 	%f29, [%r8+28];
	ld.shared.f32 	%f30, [%r9+448];
	fma.rn.f32 	%f31, %f29, %f30, %f28;
	ld.shared.f32 	%f32, [%r8+32];
	ld.shared.f32 	%f33, [%r9+512];
	fma.rn.f32 	%f34, %f32, %f33, %f31;
	ld.shared.f32 	%f35, [%r8+36];
	ld.shared.f32 	%f36, [%r9+576];
	fma.rn.f32 	%f37, %f35, %f36, %f34;
	ld.shared.f32 	%f38, [%r8+40];
	ld.shared.f32 	%f39, [%r9+640];
	fma.rn.f32 	%f40, %f38, %f39, %f37;
	ld.shared.f32 	%f41, [%r8+44];
	ld.shared.f32 	%f42, [%r9+704];
	fma.rn.f32 	%f43, %f41, %f42, %f40;
	ld.shared.f32 	%f44, [%r8+48];
	ld.shared.f32 	%f45, [%r9+768];
	fma.rn.f32 	%f46, %f44, %f45, %f43;
	ld.shared.f32 	%f47, [%r8+52];
	ld.shared.f32 	%f48, [%r9+832];
	fma.rn.f32 	%f49, %f47, %f48, %f46;
	ld.shared.f32 	%f50, [%r8+56];
	ld.shared.f32 	%f51, [%r9+896];
	fma.rn.f32 	%f52, %f50, %f51, %f49;
	ld.shared.f32 	%f53, [%r8+60];
	ld.shared.f32 	%f54, [%r9+960];
	fma.rn.f32 	%f56, %f53, %f54, %f52;
	bar.sync 	0;
	add.s32 	%r42, %r42, 1;
	setp.ne.s32 	%p2, %r42, 0;
	add.s32 	%r41, %r41, 16;
	add.s32 	%r40, %r40, 16;
	@%p2 bra 	$L__BB0_2;
$L__BB0_3:
	cvta.to.global.u64 	%rd10, %rd5;
	add.s32 	%r36, %r5, %r3;
	mov.u32 	%r37, %ntid.x;
	mad.lo.s32 	%r38, %r2, %r37, %r1;
	mad.lo.s32 	%r39, %r19, %r36, %r38;
	mul.wide.s32 	%rd11, %r39, 4;
	add.s64 	%rd12, %rd10, %rd11;
	st.global.f32 	[%rd12], %f56;
	ret;

}


// ===== COMPILED SASS (sm_100) =====

	.target	sm_100

	.elftype	@"ET_EXEC"


//--------------------- .note.nv.tkinfo           --------------------------
	.section	.note.nv.tkinfo,"",@"SHT_NOTE"
	.sectionflags	@"SHF_NOTE_NV_TKINFO"
	.tkinfo
        /*0018*/ 	.word	0x00000002
        /*0030*/ 	.string	""
        /*0030*/ 	.string	"ptxas"
        /*0030*/ 	.string	"Cuda compilation tools, release 13.0, V13.0.88"
        /*0030*/ 	.string	"Build cuda_13.0.r13.0/compiler.36424714_0"
        /*0030*/ 	.string	"-arch sm_100 -m 64 "



//--------------------- .note.nv.cuinfo           --------------------------
	.section	.note.nv.cuinfo,"",@"SHT_NOTE"
	.sectionflags	@"SHF_NOTE_NV_CUINFO"
        /*0018*/ 	.short	0x0002
        /*001a*/ 	.short	0x0064
        /*001c*/ 	.short	0x0082
	.zero		2


//--------------------- .nv.info                  --------------------------
	.section	.nv.info,"",@"SHT_CUDA_INFO"
	.align	4


	//----- nvinfo : EIATTR_REGCOUNT
	.align		4
        /*0000*/ 	.byte	0x04, 0x2f
        /*0002*/ 	.short	(.L_1 - .L_0)
	.align		4
.L_0:
        /*0004*/ 	.word	index@(_Z6matMulPfS_S_i)
        /*0008*/ 	.word	0x00000020


	//----- nvinfo : EIATTR_FRAME_SIZE
	.align		4
.L_1:
        /*000c*/ 	.byte	0x04, 0x11
        /*000e*/ 	.short	(.L_3 - .L_2)
	.align		4
.L_2:
        /*0010*/ 	.word	index@(_Z6matMulPfS_S_i)
        /*0014*/ 	.word	0x00000000


	//----- nvinfo : EIATTR_MIN_STACK_SIZE
	.align		4
.L_3:
        /*0018*/ 	.byte	0x04, 0x12
        /*001a*/ 	.short	(.L_5 - .L_4)
	.align		4
.L_4:
        /*001c*/ 	.word	index@(_Z6matMulPfS_S_i)
        /*0020*/ 	.word	0x00000000
.L_5:


//--------------------- .nv.compat                --------------------------
	.section	.nv.compat,"",@"SHT_CUDA_COMPAT_INFO"
	.align	4
        /*0000*/ 	.byte	0x02, 0x09, 0x00, 0x00, 0x02, 0x02, 0x01, 0x00, 0x02, 0x05, 0x05, 0x00, 0x03, 0x07, 0x01, 0x01
        /*0010*/ 	.byte	0x02, 0x03, 0x00, 0x00, 0x02, 0x06, 0x01, 0x00, 0x04, 0x0b, 0x08, 0x00, 0x09, 0x00, 0x00, 0x00
        /*0020*/ 	.byte	0x00, 0x00, 0x00, 0x00


//--------------------- .nv.info._Z6matMulPfS_S_i --------------------------
	.section	.nv.info._Z6matMulPfS_S_i,"",@"SHT_CUDA_INFO"
	.sectionflags	@""
	.align	4


	//----- nvinfo : EIATTR_CUDA_API_VERSION
	.align		4
        /*0000*/ 	.byte	0x04, 0x37
        /*0002*/ 	.short	(.L_7 - .L_6)
.L_6:
        /*0004*/ 	.word	0x00000082


	//----- nvinfo : EIATTR_KPARAM_INFO
	.align		4
.L_7:
        /*0008*/ 	.byte	0x04, 0x17
        /*000a*/ 	.short	(.L_9 - .L_8)
.L_8:
        /*000c*/ 	.word	0x00000000
        /*0010*/ 	.short	0x0003
        /*0012*/ 	.short	0x0018
        /*0014*/ 	.byte	0x00, 0xf0, 0x11, 0x00


	//----- nvinfo : EIATTR_KPARAM_INFO
	.align		4
.L_9:
        /*0018*/ 	.byte	0x04, 0x17
        /*001a*/ 	.short	(.L_11 - .L_10)
.L_10:
        /*001c*/ 	.word	0x00000000
        /*0020*/ 	.short	0x0002
        /*0022*/ 	.short	0x0010
        /*0024*/ 	.byte	0x00, 0xf5, 0x21, 0x00


	//----- nvinfo : EIATTR_KPARAM_INFO
	.align		4
.L_11:
        /*0028*/ 	.byte	0x04, 0x17
        /*002a*/ 	.short	(.L_13 - .L_12)
.L_12:
        /*002c*/ 	.word	0x00000000
        /*0030*/ 	.short	0x0001
        /*0032*/ 	.short	0x0008
        /*0034*/ 	.byte	0x00, 0xf5, 0x21, 0x00


	//----- nvinfo : EIATTR_KPARAM_INFO
	.align		4
.L_13:
        /*0038*/ 	.byte	0x04, 0x17
        /*003a*/ 	.short	(.L_15 - .L_14)
.L_14:
        /*003c*/ 	.word	0x00000000
        /*0040*/ 	.short	0x0000
        /*0042*/ 	.short	0x0000
        /*0044*/ 	.byte	0x00, 0xf5, 0x21, 0x00


	//----- nvinfo : EIATTR_SPARSE_MMA_MASK
	.align		4
.L_15:
        /*0048*/ 	.byte	0x03, 0x50
        /*004a*/ 	.short	0x0000


	//----- nvinfo : EIATTR_MAXREG_COUNT
	.align		4
        /*004c*/ 	.byte	0x03, 0x1b
        /*004e*/ 	.short	0x00ff


	//----- nvinfo : EIATTR_NUM_BARRIERS
	.align		4
        /*0050*/ 	.byte	0x02, 0x4c
        /*0052*/ 	.byte	0x01
	.zero		1


	//----- nvinfo : EIATTR_MERCURY_ISA_VERSION
	.align		4
        /*0054*/ 	.byte	0x03, 0x5f
        /*0056*/ 	.short	0x0101


	//----- nvinfo : EIATTR_VRC_CTA_INIT_COUNT
	.align		4
        /*0058*/ 	.byte	0x02, 0x4a
	.zero		1
	.zero		1


	//----- nvinfo : EIATTR_EXIT_INSTR_OFFSETS
	.align		4
        /*005c*/ 	.byte	0x04, 0x1c
        /*005e*/ 	.short	(.L_17 - .L_16)


	//   ....[0]....
.L_16:
        /*0060*/ 	.word	0x00001820


	//----- nvinfo : EIATTR_CBANK_PARAM_SIZE
	.align		4
.L_17:
        /*0064*/ 	.byte	0x03, 0x19
        /*0066*/ 	.short	0x001c


	//----- nvinfo : EIATTR_PARAM_CBANK
	.align		4
        /*0068*/ 	.byte	0x04, 0x0a
        /*006a*/ 	.short	(.L_19 - .L_18)
	.align		4
.L_18:
        /*006c*/ 	.word	index@(.nv.constant0._Z6matMulPfS_S_i)
        /*0070*/ 	.short	0x0380
        /*0072*/ 	.short	0x001c


	//----- nvinfo : EIATTR_SW_WAR
	.align		4
.L_19:
        /*0074*/ 	.byte	0x04, 0x36
        /*0076*/ 	.short	(.L_21 - .L_20)
.L_20:
        /*0078*/ 	.word	0x00000008
.L_21:


//--------------------- .nv.callgraph             --------------------------
	.section	.nv.callgraph,"",@"SHT_CUDA_CALLGRAPH"
	.align	4
	.sectionentsize	8
	.align		4
        /*0000*/ 	.word	0x00000000
	.align		4
        /*0004*/ 	.word	0xffffffff
	.align		4
        /*0008*/ 	.word	0x00000000
	.align		4
        /*000c*/ 	.word	0xfffffffe
	.align		4
        /*0010*/ 	.word	0x00000000
	.align		4
        /*0014*/ 	.word	0xfffffffd
	.align		4
        /*0018*/ 	.word	0x00000000
	.align		4
        /*001c*/ 	.word	0xfffffffc


//--------------------- .text._Z6matMulPfS_S_i    --------------------------
	.section	.text._Z6matMulPfS_S_i,"ax",@progbits
	.align	128
        .global         _Z6matMulPfS_S_i
        .type           _Z6matMulPfS_S_i,@function
        .size           _Z6matMulPfS_S_i,(.L_x_6 - _Z6matMulPfS_S_i)
        .other          _Z6matMulPfS_S_i,@"STO_CUDA_ENTRY STV_DEFAULT"
_Z6matMulPfS_S_i:
.text._Z6matMulPfS_S_i:
[----:B------:R-:W-:Y:S01]  /*0000*/  LDC R1, c[0x0][0x37c] ;  /* 0x0000df00ff017b82 */ /* 0x000fe20000000800 */
[----:B------:R-:W0:Y:S01]  /*0010*/  S2R R2, SR_CTAID.Y ;  /* 0x0000000000027919 */ /* 0x000e220000002600 */
[----:B------:R-:W1:Y:S01]  /*0020*/  LDCU UR10, c[0x0][0x398] ;  /* 0x00007300ff0a77ac */ /* 0x000e620008000800 */
[----:B------:R-:W-:Y:S01]  /*0030*/  HFMA2 R19, -RZ, RZ, 0, 0 ;  /* 0x00000000ff137431 */ /* 0x000fe200000001ff */
[----:B------:R-:W2:Y:S01]  /*0040*/  S2R R0, SR_TID.X ;  /* 0x0000000000007919 */ /* 0x000ea20000002100 */
[----:B------:R-:W0:Y:S01]  /*0050*/  LDCU UR4, c[0x0][0x364] ;  /* 0x00006c80ff0477ac */ /* 0x000e220008000800 */
[----:B------:R-:W3:Y:S01]  /*0060*/  S2R R3, SR_CTAID.X ;  /* 0x0000000000037919 */ /* 0x000ee20000002500 */
[----:B------:R-:W4:Y:S01]  /*0070*/  LDCU.64 UR8, c[0x0][0x358] ;  /* 0x00006b00ff0877ac */ /* 0x000f220008000a00 */
[----:B------:R-:W2:Y:S01]  /*0080*/  S2R R5, SR_TID.Y ;  /* 0x0000000000057919 */ /* 0x000ea20000002200 */
[----:B-1----:R-:W-:Y:S01]  /*0090*/  UISETP.GE.AND UP0, UPT, UR10, 0x10, UPT ;  /* 0x000000100a00788c */ /* 0x002fe2000bf06270 */
[----:B0-----:R-:W-:-:S08]  /*00a0*/  IMAD R18, R2, UR4, RZ ;  /* 0x0000000402127c24 */ /* 0x001fd0000f8e02ff */
[----:B----4-:R-:W-:Y:S05]  /*00b0*/  BRA.U !UP0, `(.L_x_0) ;  /* 0x0000001508bc7547 */ /* 0x010fea000b800000 */
[----:B------:R-:W0:Y:S01]  /*00c0*/  S2UR UR6, SR_CgaCtaId ;  /* 0x00000000000679c3 */ /* 0x000e220000008800 */
[----:B------:R-:W-:Y:S01]  /*00d0*/  USHF.R.S32.HI UR5, URZ, 0x1f, UR10 ;  /* 0x0000001fff057899 */ /* 0x000fe2000801140a */
[----:B--2---:R-:W-:Y:S01]  /*00e0*/  LEA R7, R2, R5, 0x4 ;  /* 0x0000000502077211 */ /* 0x004fe200078e20ff */
[----:B------:R-:W-:Y:S01]  /*00f0*/  UMOV UR4, 0x400 ;  /* 0x0000040000047882 */ /* 0x000fe20000000000 */
[C---:B------:R-:W-:Y:S01]  /*0100*/  LEA R16, R5.reuse, R0, 0x4 ;  /* 0x0000000005107211 */ /* 0x040fe200078e20ff */
[----:B------:R-:W-:Y:S02]  /*0110*/  ULEA.HI UR5, UR5, UR10, URZ, 0x4 ;  /* 0x0000000a05057291 */ /* 0x000fe4000f8f20ff */
[--C-:B------:R-:W-:Y:S01]  /*0120*/  IMAD R4, R5, UR10, R0.reuse ;  /* 0x0000000a05047c24 */ /* 0x100fe2000f8e0200 */
[----:B------:R-:W-:Y:S01]  /*0130*/  MOV R19, RZ ;  /* 0x000000ff00137202 */ /* 0x000fe20000000f00 */
[----:B------:R-:W1:Y:S01]  /*0140*/  LDC.64 R22, c[0x0][0x380] ;  /* 0x0000e000ff167b82 */ /* 0x000e620000000a00 */
[----:B------:R-:W-:Y:S01]  /*0150*/  USHF.R.S32.HI UR5, URZ, 0x4, UR5 ;  /* 0x00000004ff057899 */ /* 0x000fe20008011405 */
[----:B------:R-:W-:Y:S01]  /*0160*/  IMAD R2, R7, UR10, R0 ;  /* 0x0000000a07027c24 */ /* 0x000fe2000f8e0200 */
[----:B---3--:R-:W-:-:S02]  /*0170*/  LEA R4, R3, R4, 0x4 ;  /* 0x0000000403047211 */ /* 0x008fc400078e20ff */
[----:B------:R-:W-:-:S03]  /*0180*/  UIADD3 UR5, UPT, UPT, -UR5, URZ, URZ ;  /* 0x000000ff05057290 */ /* 0x000fc6000fffe1ff */
[----:B------:R-:W2:Y:S01]  /*0190*/  LDC.64 R20, c[0x0][0x388] ;  /* 0x0000e200ff147b82 */ /* 0x000ea20000000a00 */
[----:B------:R-:W-:Y:S02]  /*01a0*/  UISETP.GE.AND UP0, UPT, UR5, URZ, UPT ;  /* 0x000000ff0500728c */ /* 0x000fe4000bf06270 */
[----:B0-----:R-:W-:Y:S02]  /*01b0*/  ULEA UR7, UR6, UR4, 0x18 ;  /* 0x0000000406077291 */ /* 0x001fe4000f8ec0ff */
[----:B------:R-:W-:-:S04]  /*01c0*/  UIADD3 UR4, UPT, UPT, UR4, 0x400, URZ ;  /* 0x0000040004047890 */ /* 0x000fc8000fffe0ff */
[----:B------:R-:W-:Y:S01]  /*01d0*/  ULEA UR4, UR6, UR4, 0x18 ;  /* 0x0000000406047291 */ /* 0x000fe2000f8ec0ff */
[----:B------:R-:W-:Y:S02]  /*01e0*/  LEA R17, R16, UR7, 0x2 ;  /* 0x0000000710117c11 */ /* 0x000fe4000f8e10ff */
[----:B------:R-:W-:-:S03]  /*01f0*/  LEA R7, R5, UR7, 0x6 ;  /* 0x0000000705077c11 */ /* 0x000fc6000f8e30ff */
[----:B------:R-:W-:Y:S02]  /*0200*/  LEA R16, R16, UR4, 0x2 ;  /* 0x0000000410107c11 */ /* 0x000fe4000f8e10ff */
[----:B------:R-:W-:Y:S01]  /*0210*/  LEA R6, R0, UR4, 0x2 ;  /* 0x0000000400067c11 */ /* 0x000fe2000f8e10ff */
[----:B------:R-:W-:Y:S06]  /*0220*/  BRA.U UP0, `(.L_x_1) ;  /* 0x00000011009c7547 */ /* 0x000fec000b800000 */
[----:B------:R-:W-:Y:S02]  /*0230*/  UIADD3 UR4, UPT, UPT, -UR5, URZ, URZ ;  /* 0x000000ff05047290 */ /* 0x000fe4000fffe1ff */
[----:B------:R-:W-:Y:S02]  /*0240*/  UPLOP3.LUT UP0, UPT, UPT, UPT, UPT, 0x80, 0x8 ;  /* 0x000000000008789c */ /* 0x000fe40003f0f070 */
[----:B------:R-:W-:-:S09]  /*0250*/  UISETP.GT.AND UP1, UPT, UR4, 0x3, UPT ;  /* 0x000000030400788c */ /* 0x000fd2000bf24270 */
[----:B------:R-:W-:Y:S05]  /*0260*/  BRA.U !UP1, `(.L_x_2) ;  /* 0x0000000909f87547 */ /* 0x000fea000b800000 */
[----:B------:R-:W0:Y:S01]  /*0270*/  LDC.64 R26, c[0x0][0x380] ;  /* 0x0000e000ff1a7b82 */ /* 0x000e220000000a00 */
[----:B------:R-:W-:-:S07]  /*0280*/  UPLOP3.LUT UP0, UPT, UPT, UPT, UPT, 0x40, 0x4 ;  /* 0x000000000004789c */ /* 0x000fce0003f0e870 */
[----:B------:R-:W3:Y:S04]  /*0290*/  LDC.64 R24, c[0x0][0x388] ;  /* 0x0000e200ff187b82 */ /* 0x000ee80000000a00 */
.L_x_3:
[----:B0-----:R-:W-:-:S04]  /*02a0*/  IMAD.WIDE R10, R2, 0x4, R26 ;  /* 0x00000004020a7825 */ /* 0x001fc800078e021a */
[----:B---3--:R-:W-:Y:S02]  /*02b0*/  IMAD.WIDE.U32 R8, R4, 0x4, R24 ;  /* 0x0000000404087825 */ /* 0x008fe400078e0018 */
[----:B------:R-:W3:Y:S04]  /*02c0*/  LDG.E R10, desc[UR8][R10.64] ;  /* 0x000000080a0a7981 */ /* 0x000ee8000c1e1900 */
[----:B------:R-:W4:Y:S04]  /*02d0*/  LDG.E R9, desc[UR8][R8.64] ;  /* 0x0000000808097981 */ /* 0x000f28000c1e1900 */
[----:B---3--:R-:W-:Y:S04]  /*02e0*/  STS [R17], R10 ;  /* 0x0000000a11007388 */ /* 0x008fe80000000800 */
[----:B----4-:R-:W-:Y:S01]  /*02f0*/  STS [R16], R9 ;  /* 0x0000000910007388 */ /* 0x010fe20000000800 */
[----:B------:R-:W-:Y:S06]  /*0300*/  BAR.SYNC.DEFER_BLOCKING 0x0 ;  /* 0x0000000000007b1d */ /* 0x000fec0000010000 */
[----:B------:R-:W-:Y:S04]  /*0310*/  LDS R28, [R6] ;  /* 0x00000000061c7984 */ /* 0x000fe80000000800 */
[----:B------:R-:W0:Y:S04]  /*0320*/  LDS.128 R12, [R7] ;  /* 0x00000000070c7984 */ /* 0x000e280000000c00 */
[----:B------:R-:W3:Y:S04]  /*0330*/  LDS R11, [R6+0x40] ;  /* 0x00004000060b7984 */ /* 0x000ee80000000800 */
[----:B------:R-:W4:Y:S01]  /*0340*/  LDS R29, [R6+0x80] ;  /* 0x00008000061d7984 */ /* 0x000f220000000800 */
[----:B0-----:R-:W-:-:S03]  /*0350*/  FFMA R28, R12, R28, R19 ;  /* 0x0000001c0c1c7223 */ /* 0x001fc60000000013 */
[----:B------:R-:W0:Y:S01]  /*0360*/  LDS R12, [R6+0xc0] ;  /* 0x0000c000060c7984 */ /* 0x000e220000000800 */
[----:B---3--:R-:W-:-:S03]  /*0370*/  FFMA R28, R11, R13, R28 ;  /* 0x0000000d0b1c7223 */ /* 0x008fc6000000001c */
[----:B------:R-:W-:Y:S01]  /*0380*/  LDS R13, [R6+0x100] ;  /* 0x00010000060d7984 */ /* 0x000fe20000000800 */
[----:B----4-:R-:W-:-:S03]  /*0390*/  FFMA R29, R29, R14, R28 ;  /* 0x0000000e1d1d7223 */ /* 0x010fc6000000001c */
[----:B------:R-:W3:Y:S04]  /*03a0*/  LDS.128 R8, [R7+0x10] ;  /* 0x0000100007087984 */ /* 0x000ee80000000c00 */
[----:B------:R-:W4:Y:S01]  /*03b0*/  LDS R19, [R6+0x140] ;  /* 0x0001400006137984 */ /* 0x000f220000000800 */
[----:B0-----:R-:W-:-:S03]  /*03c0*/  FFMA R29, R12, R15, R29 ;  /* 0x0000000f0c1d7223 */ /* 0x001fc6000000001d */
[----:B------:R-:W0:Y:S01]  /*03d0*/  LDS R15, [R6+0x180] ;  /* 0x00018000060f7984 */ /* 0x000e220000000800 */
[----:B---3--:R-:W-:-:S03]  /*03e0*/  FFMA R12, R8, R13, R29 ;  /* 0x0000000d080c7223 */ /* 0x008fc6000000001d */
[----:B------:R-:W3:Y:S01]  /*03f0*/  LDS R8, [R6+0x1c0] ;  /* 0x0001c00006087984 */ /* 0x000ee20000000800 */
[----:B----4-:R-:W-:-:S03]  /*0400*/  FFMA R12, R19, R9, R12 ;  /* 0x00000009130c7223 */ /* 0x010fc6000000000c */
[----:B------:R-:W-:Y:S04]  /*0410*/  LDS R9, [R6+0x200] ;  /* 0x0002000006097984 */ /* 0x000fe80000000800 */
[----:B------:R-:W-:Y:S01]  /*0420*/  LDS R29, [R6+0x240] ;  /* 0x00024000061d7984 */ /* 0x000fe20000000800 */
[----:B0-----:R-:W-:-:S03]  /*0430*/  FFMA R19, R15, R10, R12 ;  /* 0x0000000a0f137223 */ /* 0x001fc6000000000c */
[----:B------:R-:W0:Y:S01]  /*0440*/  LDS.128 R12, [R7+0x20] ;  /* 0x00002000070c7984 */ /* 0x000e220000000c00 */
[----:B---3--:R-:W-:-:S03]  /*0450*/  FFMA R19, R8, R11, R19 ;  /* 0x0000000b08137223 */ /* 0x008fc60000000013 */
[----:B------:R-:W3:Y:S01]  /*0460*/  LDS R11, [R6+0x280] ;  /* 0x00028000060b7984 */ /* 0x000ee20000000800 */
[----:B0-----:R-:W-:-:S03]  /*0470*/  FFMA R8, R12, R9, R19 ;  /* 0x000000090c087223 */ /* 0x001fc60000000013 */
[----:B------:R-:W0:Y:S01]  /*0480*/  LDS R12, [R6+0x2c0] ;  /* 0x0002c000060c7984 */ /* 0x000e220000000800 */
[----:B------:R-:W-:Y:S01]  /*0490*/  FFMA R8, R29, R13, R8 ;  /* 0x0000000d1d087223 */ /* 0x000fe20000000008 */
[----:B------:R-:W-:Y:S02]  /*04a0*/  IADD3 R29, PT, PT, R2, 0x10, RZ ;  /* 0x00000010021d7810 */ /* 0x000fe40007ffe0ff */
[----:B------:R-:W-:Y:S01]  /*04b0*/  LDS R13, [R6+0x300] ;  /* 0x00030000060d7984 */ /* 0x000fe20000000800 */
[----:B---3--:R-:W-:-:S03]  /*04c0*/  FFMA R19, R11, R14, R8 ;  /* 0x0000000e0b137223 */ /* 0x008fc60000000008 */
[----:B------:R-:W3:Y:S01]  /*04d0*/  LDS.128 R8, [R7+0x30] ;  /* 0x0000300007087984 */ /* 0x000ee20000000c00 */
[----:B------:R-:W-:-:S04]  /*04e0*/  IMAD.WIDE R28, R29, 0x4, R26 ;  /* 0x000000041d1c7825 */ /* 0x000fc800078e021a */
[----:B0-----:R-:W-:Y:S02]  /*04f0*/  FFMA R15, R12, R15, R19 ;  /* 0x0000000f0c0f7223 */ /* 0x001fe40000000013 */
[----:B------:R-:W0:Y:S04]  /*0500*/  LDS R19, [R6+0x340] ;  /* 0x0003400006137984 */ /* 0x000e280000000800 */
[----:B------:R-:W4:Y:S01]  /*0510*/  LDS R12, [R6+0x380] ;  /* 0x00038000060c7984 */ /* 0x000f220000000800 */
[----:B---3--:R-:W-:-:S04]  /*0520*/  FFMA R8, R8, R13, R15 ;  /* 0x0000000d08087223 */ /* 0x008fc8000000000f */
[----:B0-----:R-:W-:Y:S01]  /*0530*/  FFMA R13, R19, R9, R8 ;  /* 0x00000009130d7223 */ /* 0x001fe20000000008 */
[----:B------:R-:W-:Y:S01]  /*0540*/  IADD3 R9, PT, PT, R4, 0x10, RZ ;  /* 0x0000001004097810 */ /* 0x000fe20007ffe0ff */
[----:B------:R-:W0:Y:S01]  /*0550*/  LDS R19, [R6+0x3c0] ;  /* 0x0003c00006137984 */ /* 0x000e220000000800 */
[----:B------:R-:W-:Y:S03]  /*0560*/  BAR.SYNC.DEFER_BLOCKING 0x0 ;  /* 0x0000000000007b1d */ /* 0x000fe60000010000 */
[----:B------:R-:W-:-:S03]  /*0570*/  IMAD.WIDE.U32 R8, R9, 0x4, R24 ;  /* 0x0000000409087825 */ /* 0x000fc600078e0018 */
[----:B------:R-:W3:Y:S04]  /*0580*/  LDG.E R28, desc[UR8][R28.64] ;  /* 0x000000081c1c7981 */ /* 0x000ee8000c1e1900 */
[----:B------:R-:W5:Y:S01]  /*0590*/  LDG.E R8, desc[UR8][R8.64] ;  /* 0x0000000808087981 */ /* 0x000f62000c1e1900 */
[----:B----4-:R-:W-:-:S04]  /*05a0*/  FFMA R10, R12, R10, R13 ;  /* 0x0000000a0c0a7223 */ /* 0x010fc8000000000d */
[----:B0-----:R-:W-:Y:S01]  /*05b0*/  FFMA R19, R19, R11, R10 ;  /* 0x0000000b13137223 */ /* 0x001fe2000000000a */
[----:B---3--:R-:W-:Y:S04]  /*05c0*/  STS [R17], R28 ;  /* 0x0000001c11007388 */ /* 0x008fe80000000800 */
[----:B-----5:R-:W-:Y:S01]  /*05d0*/  STS [R16], R8 ;  /* 0x0000000810007388 */ /* 0x020fe20000000800 */
        /* <DEDUP_REMOVED lines=50> */
[----:B------:R-:W4:Y:S04]  /*0900*/  LDS R11, [R6+0x80] ;  /* 0x00008000060b7984 */ /* 0x000f280000000800 */
[----:B------:R-:W-:Y:S01]  /*0910*/  LDS R28, [R6+0x380] ;  /* 0x00038000061c7984 */ /* 0x000fe20000000800 */
        /* <DEDUP_REMOVED lines=20> */
[----:B------:R-:W-:-:S03]  /*0a60*/  FFMA R8, R29, R13, R8 ;  /* 0x0000000d1d087223 */ /* 0x000fc60000000008 */
[----:B------:R-:W-:Y:S01]  /*0a70*/  LDS R13, [R6+0x300] ;  /* 0x00030000060d7984 */ /* 0x000fe20000000800 */
[----:B---3--:R-:W-:-:S03]  /*0a80*/  FFMA R19, R11, R14, R8 ;  /* 0x0000000e0b137223 */ /* 0x008fc60000000008 */
[----:B------:R-:W3:Y:S01]  /*0a90*/  LDS.128 R8, [R7+0x30] ;  /* 0x0000300007087984 */ /* 0x000ee20000000c00 */
[----:B0-----:R-:W-:-:S03]  /*0aa0*/  FFMA R15, R12, R15, R19 ;  /* 0x0000000f0c0f7223 */ /* 0x001fc60000000013 */
[----:B------:R-:W0:Y:S01]  /*0ab0*/  LDS R19, [R6+0x340] ;  /* 0x0003400006137984 */ /* 0x000e220000000800 */
[----:B---3--:R-:W-:Y:S01]  /*0ac0*/  FFMA R8, R8, R13, R15 ;  /* 0x0000000d08087223 */ /* 0x008fe2000000000f */
[----:B------:R-:W-:Y:S02]  /*0ad0*/  IADD3 R15, PT, PT, R2, 0x30, RZ ;  /* 0x00000030020f7810 */ /* 0x000fe40007ffe0ff */
[----:B------:R-:W-:-:S03]  /*0ae0*/  IADD3 R13, PT, PT, R4, 0x30, RZ ;  /* 0x00000030040d7810 */ /* 0x000fc60007ffe0ff */
[----:B------:R-:W-:-:S04]  /*0af0*/  IMAD.WIDE R14, R15, 0x4, R26 ;  /* 0x000000040f0e7825 */ /* 0x000fc800078e021a */
[----:B------:R-:W-:-:S04]  /*0b00*/  IMAD.WIDE.U32 R12, R13, 0x4, R24 ;  /* 0x000000040d0c7825 */ /* 0x000fc800078e0018 */
[----:B0-----:R-:W-:Y:S02]  /*0b10*/  FFMA R9, R19, R9, R8 ;  /* 0x0000000913097223 */ /* 0x001fe40000000008 */
[----:B------:R-:W0:Y:S01]  /*0b20*/  LDS R8, [R6+0x3c0] ;  /* 0x0003c00006087984 */ /* 0x000e220000000800 */
[----:B------:R-:W-:Y:S06]  /*0b30*/  BAR.SYNC.DEFER_BLOCKING 0x0 ;  /* 0x0000000000007b1d */ /* 0x000fec0000010000 */
[----:B------:R-:W3:Y:S04]  /*0b40*/  LDG.E R14, desc[UR8][R14.64] ;  /* 0x000000080e0e7981 */ /* 0x000ee8000c1e1900 */
[----:B------:R-:W4:Y:S01]  /*0b50*/  LDG.E R13, desc[UR8][R12.64] ;  /* 0x000000080c0d7981 */ /* 0x000f22000c1e1900 */
[----:B------:R-:W-:Y:S01]  /*0b60*/  FFMA R9, R28, R10, R9 ;  /* 0x0000000a1c097223 */ /* 0x000fe20000000009 */
[----:B------:R-:W-:Y:S01]  /*0b70*/  UIADD3 UR5, UPT, UPT, UR5, 0x4, URZ ;  /* 0x0000000405057890 */ /* 0x000fe2000fffe0ff */
[----:B------:R-:W-:-:S02]  /*0b80*/  IADD3 R2, PT, PT, R2, 0x40, RZ ;  /* 0x0000004002027810 */ /* 0x000fc40007ffe0ff */
[----:B------:R-:W-:Y:S01]  /*0b90*/  IADD3 R4, PT, PT, R4, 0x40, RZ ;  /* 0x0000004004047810 */ /* 0x000fe20007ffe0ff */
[----:B------:R-:W-:Y:S01]  /*0ba0*/  UISETP.GE.AND UP1, UPT, UR5, -0x3, UPT ;  /* 0xfffffffd0500788c */ /* 0x000fe2000bf26270 */
[----:B0-----:R-:W-:Y:S01]  /*0bb0*/  FFMA R19, R8, R11, R9 ;  /* 0x0000000b08137223 */ /* 0x001fe20000000009 */
        /* <DEDUP_REMOVED lines=12> */
[----:B------:R-:W3:Y:S01]  /*0c80*/  LDS.128 R12, [R7+0x10] ;  /* 0x00001000070c7984 */ /* 0x000ee20000000c00 */
[----:B0-----:R-:W-:-:S03]  /*0c90*/  FFMA R11, R8, R11, R19 ;  /* 0x0000000b080b7223 */ /* 0x001fc60000000013 */
[----:B------:R-:W0:Y:S04]  /*0ca0*/  LDS R19, [R6+0x140] ;  /* 0x0001400006137984 */ /* 0x000e280000000800 */
[----:B------:R-:W4:Y:S01]  /*0cb0*/  LDS R8, [R6+0x180] ;  /* 0x0001800006087984 */ /* 0x000f220000000800 */
[----:B---3--:R-:W-:-:S03]  /*0cc0*/  FFMA R12, R12, R9, R11 ;  /* 0x000000090c0c7223 */ /* 0x008fc6000000000b */
[----:B------:R-:W3:Y:S01]  /*0cd0*/  LDS R9, [R6+0x1c0] ;  /* 0x0001c00006097984 */ /* 0x000ee20000000800 */
[----:B0-----:R-:W-:-:S03]  /*0ce0*/  FFMA R13, R19, R13, R12 ;  /* 0x0000000d130d7223 */ /* 0x001fc6000000000c */
[----:B------:R-:W-:Y:S01]  /*0cf0*/  LDS R12, [R6+0x200] ;  /* 0x00020000060c7984 */ /* 0x000fe20000000800 */
[----:B----4-:R-:W-:-:S03]  /*0d00*/  FFMA R8, R8, R14, R13 ;  /* 0x0000000e08087223 */ /* 0x010fc6000000000d */
[----:B------:R-:W-:Y:S01]  /*0d10*/  LDS R19, [R6+0x240] ;  /* 0x0002400006137984 */ /* 0x000fe20000000800 */
[----:B---3--:R-:W-:-:S03]  /*0d20*/  FFMA R15, R9, R15, R8 ;  /* 0x0000000f090f7223 */ /* 0x008fc60000000008 */
[----:B------:R-:W0:Y:S04]  /*0d30*/  LDS.128 R8, [R7+0x20] ;  /* 0x0000200007087984 */ /* 0x000e280000000c00 */
        /* <DEDUP_REMOVED lines=8> */
[----:B------:R-:W0:Y:S04]  /*0dc0*/  LDS R19, [R6+0x340] ;  /* 0x0003400006137984 */ /* 0x000e280000000800 */
[----:B------:R-:W4:Y:S01]  /*0dd0*/  LDS R8, [R6+0x380] ;  /* 0x0003800006087984 */ /* 0x000f220000000800 */
[----:B---3--:R-:W-:-:S03]  /*0de0*/  FFMA R12, R12, R9, R11 ;  /* 0x000000090c0c7223 */ /* 0x008fc6000000000b */
[----:B------:R-:W3:Y:S01]  /*0df0*/  LDS R9, [R6+0x3c0] ;  /* 0x0003c00006097984 */ /* 0x000ee20000000800 */
[----:B0-----:R-:W-:-:S04]  /*0e00*/  FFMA R13, R19, R13, R12 ;  /* 0x0000000d130d7223 */ /* 0x001fc8000000000c */
[----:B----4-:R-:W-:-:S04]  /*0e10*/  FFMA R8, R8, R14, R13 ;  /* 0x0000000e08087223 */ /* 0x010fc8000000000d */
[----:B---3--:R-:W-:Y:S01]  /*0e20*/  FFMA R19, R9, R15, R8 ;  /* 0x0000000f09137223 */ /* 0x008fe20000000008 */
[----:B------:R-:W-:Y:S06]  /*0e30*/  BAR.SYNC.DEFER_BLOCKING 0x0 ;  /* 0x0000000000007b1d */ /* 0x000fec0000010000 */
[----:B------:R-:W-:Y:S05]  /*0e40*/  BRA.U !UP1, `(.L_x_3) ;  /* 0xfffffff509147547 */ /* 0x000fea000b83ffff */
.L_x_2:
[----:B------:R-:W-:-:S04]  /*0e50*/  UIADD3 UR4, UPT, UPT, -UR5, URZ, URZ ;  /* 0x000000ff05047290 */ /* 0x000fc8000fffe1ff */
[----:B------:R-:W-:-:S09]  /*0e60*/  UISETP.GT.AND UP1, UPT, UR4, 0x1, UPT ;  /* 0x000000010400788c */ /* 0x000fd2000bf24270 */
[----:B------:R-:W-:Y:S05]  /*0e70*/  BRA.U !UP1, `(.L_x_4) ;  /* 0x0000000509807547 */ /* 0x000fea000b800000 */
[----:B------:R-:W0:Y:S08]  /*0e80*/  LDC.64 R26, c[0x0][0x380] ;  /* 0x0000e000ff1a7b82 */ /* 0x000e300000000a00 */
[----:B------:R-:W3:Y:S01]  /*0e90*/  LDC.64 R24, c[0x0][0x388] ;  /* 0x0000e200ff187b82 */ /* 0x000ee20000000a00 */
[----:B0-----:R-:W-:-:S06]  /*0ea0*/  IMAD.WIDE R14, R2, 0x4, R26 ;  /* 0x00000004020e7825 */ /* 0x001fcc00078e021a */
[----:B------:R-:W4:Y:S01]  /*0eb0*/  LDG.E R14, desc[UR8][R14.64] ;  /* 0x000000080e0e7981 */ /* 0x000f22000c1e1900 */
[----:B---3--:R-:W-:-:S06]  /*0ec0*/  IMAD.WIDE.U32 R12, R4, 0x4, R24 ;  /* 0x00000004040c7825 */ /* 0x008fcc00078e0018 */
[----:B------:R-:W3:Y:S04]  /*0ed0*/  LDG.E R13, desc[UR8][R12.64] ;  /* 0x000000080c0d7981 */ /* 0x000ee8000c1e1900 */
[----:B----4-:R-:W-:Y:S04]  /*0ee0*/  STS [R17], R14 ;  /* 0x0000000e11007388 */ /* 0x010fe80000000800 */
[----:B---3--:R-:W-:Y:S01]  /*0ef0*/  STS [R16], R13 ;  /* 0x0000000d10007388 */ /* 0x008fe20000000800 */
        /* <DEDUP_REMOVED lines=8> */
[----:B------:R-:W-:Y:S04]  /*0f80*/  LDS R9, [R6+0x100] ;  /* 0x0001000006097984 */ /* 0x000fe80000000800 */
[----:B------:R-:W3:Y:S01]  /*0f90*/  LDS.128 R12, [R7+0x10] ;  /* 0x00001000070c7984 */ /* 0x000ee20000000c00 */
[----:B----4-:R-:W-:-:S03]  /*0fa0*/  FFMA R29, R29, R10, R28 ;  /* 0x0000000a1d1d7223 */ /* 0x010fc6000000001c */
        /* <DEDUP_REMOVED lines=9> */
[----:B------:R-:W-:Y:S01]  /*1040*/  LDS R13, [R6+0x280] ;  /* 0x00028000060d7984 */ /* 0x000fe20000000800 */
[----:B---3--:R-:W-:-:S03]  /*1050*/  FFMA R15, R9, R15, R8 ;  /* 0x0000000f090f7223 */ /* 0x008fc60000000008 */
[----:B------:R-:W0:Y:S02]  /*1060*/  LDS.128 R8, [R7+0x20] ;  /* 0x0000200007087984 */ /* 0x000e240000000c00 */
[----:B0-----:R-:W-:Y:S02]  /*1070*/  FFMA R12, R8, R12, R15 ;  /* 0x0000000c080c7223 */ /* 0x001fe4000000000f */
[----:B------:R-:W0:Y:S02]  /*1080*/  LDS R8, [R6+0x2c0] ;  /* 0x0002c00006087984 */ /* 0x000e240000000800 */
[----:B------:R-:W-:Y:S02]  /*1090*/  FFMA R12, R19, R9, R12 ;  /* 0x00000009130c7223 */ /* 0x000fe4000000000c */
[----:B------:R-:W-:Y:S02]  /*10a0*/  LDS R9, [R6+0x300] ;  /* 0x0003000006097984 */ /* 0x000fe40000000800 */
[----:B------:R-:W-:-:S02]  /*10b0*/  FFMA R19, R13, R10, R12 ;  /* 0x0000000a0d137223 */ /* 0x000fc4000000000c */
[----:B------:R-:W3:Y:S01]  /*10c0*/  LDS.128 R12, [R7+0x30] ;  /* 0x00003000070c7984 */ /* 0x000ee20000000c00 */
[----:B------:R-:W-:-:S05]  /*10d0*/  IADD3 R29, PT, PT, R2, 0x10, RZ ;  /* 0x00000010021d7810 */ /* 0x000fca0007ffe0ff */
[----:B------:R-:W-:-:S04]  /*10e0*/  IMAD.WIDE R26, R29, 0x4, R26 ;  /* 0x000000041d1a7825 */ /* 0x000fc800078e021a */
[----:B0-----:R-:W-:Y:S01]  /*10f0*/  FFMA R11, R8, R11, R19 ;  /* 0x0000000b080b7223 */ /* 0x001fe20000000013 */
[----:B------:R-:W-:-:S05]  /*1100*/  IADD3 R19, PT, PT, R4, 0x10, RZ ;  /* 0x0000001004137810 */ /* 0x000fca0007ffe0ff */
[----:B------:R-:W-:-:S04]  /*1110*/  IMAD.WIDE.U32 R24, R19, 0x4, R24 ;  /* 0x0000000413187825 */ /* 0x000fc800078e0018 */
[----:B---3--:R-:W-:Y:S01]  /*1120*/  FFMA R8, R12, R9, R11 ;  /* 0x000000090c087223 */ /* 0x008fe2000000000b */
[----:B------:R-:W-:Y:S04]  /*1130*/  LDS R19, [R6+0x380] ;  /* 0x0003800006137984 */ /* 0x000fe80000000800 */
[----:B------:R-:W0:Y:S04]  /*1140*/  LDS R9, [R6+0x340] ;  /* 0x0003400006097984 */ /* 0x000e280000000800 */
[----:B------:R-:W3:Y:S01]  /*1150*/  LDS R12, [R6+0x3c0] ;  /* 0x0003c000060c7984 */ /* 0x000ee20000000800 */
[----:B------:R-:W-:Y:S06]  /*1160*/  BAR.SYNC.DEFER_BLOCKING 0x0 ;  /* 0x0000000000007b1d */ /* 0x000fec0000010000 */
[----:B------:R-:W4:Y:S04]  /*1170*/  LDG.E R26, desc[UR8][R26.64] ;  /* 0x000000081a1a7981 */ /* 0x000f28000c1e1900 */
[----:B------:R-:W5:Y:S01]  /*1180*/  LDG.E R25, desc[UR8][R24.64] ;  /* 0x0000000818197981 */ /* 0x000f62000c1e1900 */
[----:B0-----:R-:W-:-:S04]  /*1190*/  FFMA R13, R9, R13, R8 ;  /* 0x0000000d090d7223 */ /* 0x001fc80000000008 */
[----:B------:R-:W-:-:S04]  /*11a0*/  FFMA R13, R19, R14, R13 ;  /* 0x0000000e130d7223 */ /* 0x000fc8000000000d */
[----:B---3--:R-:W-:Y:S01]  /*11b0*/  FFMA R13, R12, R15, R13 ;  /* 0x0000000f0c0d7223 */ /* 0x008fe2000000000d */
[----:B------:R-:W-:Y:S02]  /*11c0*/  IADD3 R2, PT, PT, R2, 0x20, RZ ;  /* 0x0000002002027810 */ /* 0x000fe40007ffe0ff */
[----:B------:R-:W-:Y:S01]  /*11d0*/  IADD3 R4, PT, PT, R4, 0x20, RZ ;  /* 0x0000002004047810 */ /* 0x000fe20007ffe0ff */
[----:B------:R-:W-:Y:S02]  /*11e0*/  UIADD3 UR5, UPT, UPT, UR5, 0x2, URZ ;  /* 0x0000000205057890 */ /* 0x000fe4000fffe0ff */
[----:B------:R-:W-:Y:S01]  /*11f0*/  UPLOP3.LUT UP0, UPT, UPT, UPT, UPT, 0x40, 0x4 ;  /* 0x000000000004789c */ /* 0x000fe20003f0e870 */
[----:B----4-:R-:W-:Y:S04]  /*1200*/  STS [R17], R26 ;  /* 0x0000001a11007388 */ /* 0x010fe80000000800 */
[----:B-----5:R-:W-:Y:S01]  /*1210*/  STS [R16], R25 ;  /* 0x0000001910007388 */ /* 0x020fe20000000800 */
[----:B------:R-:W-:Y:S06]  /*1220*/  BAR.SYNC.DEFER_BLOCKING 0x0 ;  /* 0x0000000000007b1d */ /* 0x000fec0000010000 */
[----:B------:R-:W-:Y:S04]  /*1230*/  LDS R29, [R6] ;  /* 0x00000000061d7984 */ /* 0x000fe80000000800 */
[----:B------:R-:W0:Y:S04]  /*1240*/  LDS.128 R8, [R7] ;  /* 0x0000000007087984 */ /* 0x000e280000000c00 */
[----:B------:R-:W3:Y:S04]  /*1250*/  LDS R28, [R6+0x40] ;  /* 0x00004000061c7984 */ /* 0x000ee80000000800 */
[----:B------:R-:W4:Y:S04]  /*1260*/  LDS R19, [R6+0x80] ;  /* 0x0000800006137984 */ /* 0x000f280000000800 */
[----:B------:R-:W5:Y:S04]  /*1270*/  LDS R27, [R6+0xc0] ;  /* 0x0000c000061b7984 */ /* 0x000f680000000800 */
[----:B------:R-:W-:Y:S04]  /*1280*/  LDS R25, [R6+0x180] ;  /* 0x0001800006197984 */ /* 0x000fe80000000800 */
[----:B------:R-:W-:Y:S01]  /*1290*/  LDS R24, [R6+0x240] ;  /* 0x0002400006187984 */ /* 0x000fe20000000800 */
[----:B0-----:R-:W-:-:S03]  /*12a0*/  FFMA R13, R8, R29, R13 ;  /* 0x0000001d080d7223 */ /* 0x001fc6000000000d */
[----:B------:R-:W-:Y:S01]  /*12b0*/  LDS R8, [R6+0x140] ;  /* 0x0001400006087984 */ /* 0x000fe20000000800 */
[----:B---3--:R-:W-:-:S03]  /*12c0*/  FFMA R28, R28, R9, R13 ;  /* 0x000000091c1c7223 */ /* 0x008fc6000000000d */
[----:B------:R-:W-:Y:S04]  /*12d0*/  LDS R9, [R6+0x100] ;  /* 0x0001000006097984 */ /* 0x000fe80000000800 */
[----:B------:R-:W0:Y:S01]  /*12e0*/  LDS.128 R12, [R7+0x10] ;  /* 0x00001000070c7984 */ /* 0x000e220000000c00 */
[----:B----4-:R-:W-:-:S03]  /*12f0*/  FFMA R10, R19, R10, R28 ;  /* 0x0000000a130a7223 */ /* 0x010fc6000000001c */
[----:B------:R-:W-:Y:S01]  /*1300*/  LDS R19, [R6+0x280] ;  /* 0x0002800006137984 */ /* 0x000fe20000000800 */
[----:B-----5:R-:W-:-:S04]  /*1310*/  FFMA R11, R27, R11, R10 ;  /* 0x0000000b1b0b7223 */ /* 0x020fc8000000000a */
[----:B0-----:R-:W-:Y:S02]  /*1320*/  FFMA R9, R12, R9, R11 ;  /* 0x000000090c097223 */ /* 0x001fe4000000000b */
[----:B------:R-:W0:Y:S02]  /*1330*/  LDS R12, [R6+0x1c0] ;  /* 0x0001c000060c7984 */ /* 0x000e240000000800 */
[----:B------:R-:W-:Y:S02]  /*1340*/  FFMA R26, R8, R13, R9 ;  /* 0x0000000d081a7223 */ /* 0x000fe40000000009 */
[----:B------:R-:W-:Y:S04]  /*1350*/  LDS R13, [R6+0x200] ;  /* 0x00020000060d7984 */ /* 0x000fe80000000800 */
[----:B------:R-:W3:Y:S01]  /*1360*/  LDS.128 R8, [R7+0x20] ;  /* 0x0000200007087984 */ /* 0x000ee20000000c00 */
[----:B------:R-:W-:-:S04]  /*1370*/  FFMA R25, R25, R14, R26 ;  /* 0x0000000e19197223 */ /* 0x000fc8000000001a */
[----:B0-----:R-:W-:Y:S02]  /*1380*/  FFMA R15, R12, R15, R25 ;  /* 0x0000000f0c0f7223 */ /* 0x001fe40000000019 */
[----:B------:R-:W-:Y:S02]  /*1390*/  LDS R25, [R6+0x3c0] ;  /* 0x0003c00006197984 */ /* 0x000fe40000000800 */
[----:B---3--:R-:W-:Y:S02]  /*13a0*/  FFMA R13, R8, R13, R15 ;  /* 0x0000000d080d7223 */ /* 0x008fe4000000000f */
[----:B------:R-:W0:Y:S02]  /*13b0*/  LDS R8, [R6+0x2c0] ;  /* 0x0002c00006087984 */ /* 0x000e240000000800 */
[----:B------:R-:W-:Y:S02]  /*13c0*/  FFMA R26, R24, R9, R13 ;  /* 0x00000009181a7223 */ /* 0x000fe4000000000d */
[----:B------:R-:W-:Y:S04]  /*13d0*/  LDS R9, [R6+0x300] ;  /* 0x0003000006097984 */ /* 0x000fe80000000800 */
[----:B------:R-:W3:Y:S01]  /*13e0*/  LDS.128 R12, [R7+0x30] ;  /* 0x00003000070c7984 */ /* 0x000ee20000000c00 */
[----:B------:R-:W-:-:S03]  /*13f0*/  FFMA R19, R19, R10, R26 ;  /* 0x0000000a13137223 */ /* 0x000fc6000000001a */
[----:B------:R-:W4:Y:S04]  /*1400*/  LDS R24, [R6+0x340] ;  /* 0x0003400006187984 */ /* 0x000f280000000800 */
[----:B------:R-:W5:Y:S01]  /*1410*/  LDS R10, [R6+0x380] ;  /* 0x00038000060a7984 */ /* 0x000f620000000800 */
[----:B0-----:R-:W-:-:S04]  /*1420*/  FFMA R11, R8, R11, R19 ;  /* 0x0000000b080b7223 */ /* 0x001fc80000000013 */
[----:B---3--:R-:W-:-:S04]  /*1430*/  FFMA R9, R12, R9, R11 ;  /* 0x000000090c097223 */ /* 0x008fc8000000000b */
[----:B----4-:R-:W-:-:S04]  /*1440*/  FFMA R9, R24, R13, R9 ;  /* 0x0000000d18097223 */ /* 0x010fc80000000009 */
[----:B-----5:R-:W-:-:S04]  /*1450*/  FFMA R10, R10, R14, R9 ;  /* 0x0000000e0a0a7223 */ /* 0x020fc80000000009 */
[----:B------:R-:W-:Y:S01]  /*1460*/  FFMA R19, R25, R15, R10 ;  /* 0x0000000f19137223 */ /* 0x000fe2000000000a */
[----:B------:R-:W-:Y:S06]  /*1470*/  BAR.SYNC.DEFER_BLOCKING 0x0 ;  /* 0x0000000000007b1d */ /* 0x000fec0000010000 */
.L_x_4:
[----:B------:R-:W-:-:S09]  /*1480*/  UISETP.NE.OR UP0, UPT, UR5, URZ, UP0 ;  /* 0x000000ff0500728c */ /* 0x000fd20008705670 */
[----:B------:R-:W-:Y:S05]  /*1490*/  BRA.U !UP0, `(.L_x_0) ;  /* 0x0000000108c47547 */ /* 0x000fea000b800000 */
.L_x_1:
[----:B-1----:R-:W-:-:S04]  /*14a0*/  IMAD.WIDE R10, R2, 0x4, R22 ;  /* 0x00000004020a7825 */ /* 0x002fc800078e0216 */
[----:B--2---:R-:W-:Y:S02]  /*14b0*/  IMAD.WIDE.U32 R8, R4, 0x4, R20 ;  /* 0x0000000404087825 */ /* 0x004fe400078e0014 */
[----:B------:R-:W2:Y:S04]  /*14c0*/  LDG.E R10, desc[UR8][R10.64] ;  /* 0x000000080a0a7981 */ /* 0x000ea8000c1e1900 */
[----:B------:R-:W3:Y:S01]  /*14d0*/  LDG.E R27, desc[UR8][R8.64] ;  /* 0x00000008081b7981 */ /* 0x000ee2000c1e1900 */
[----:B------:R-:W-:Y:S01]  /*14e0*/  UIADD3 UR5, UPT, UPT, UR5, 0x1, URZ ;  /* 0x0000000105057890 */ /* 0x000fe2000fffe0ff */
[----:B------:R-:W-:Y:S02]  /*14f0*/  IADD3 R2, PT, PT, R2, 0x10, RZ ;  /* 0x0000001002027810 */ /* 0x000fe40007ffe0ff */
[----:B------:R-:W-:Y:S01]  /*1500*/  IADD3 R4, PT, PT, R4, 0x10, RZ ;  /* 0x0000001004047810 */ /* 0x000fe20007ffe0ff */
[----:B------:R-:W-:Y:S01]  /*1510*/  UISETP.NE.AND UP0, UPT, UR5, URZ, UPT ;  /* 0x000000ff0500728c */ /* 0x000fe2000bf05270 */
[----:B--2---:R-:W-:Y:S04]  /*1520*/  STS [R17], R10 ;  /* 0x0000000a11007388 */ /* 0x004fe80000000800 */
[----:B---3--:R-:W-:Y:S01]  /*1530*/  STS [R16], R27 ;  /* 0x0000001b10007388 */ /* 0x008fe20000000800 */
[----:B------:R-:W-:Y:S06]  /*1540*/  BAR.SYNC.DEFER_BLOCKING 0x0 ;  /* 0x0000000000007b1d */ /* 0x000fec0000010000 */
[----:B------:R-:W-:Y:S04]  /*1550*/  LDS R24, [R6] ;  /* 0x0000000006187984 */ /* 0x000fe80000000800 */
[----:B------:R-:W0:Y:S04]  /*1560*/  LDS.128 R12, [R7] ;  /* 0x00000000070c7984 */ /* 0x000e280000000c00 */
[----:B------:R-:W1:Y:S04]  /*1570*/  LDS R29, [R6+0x40] ;  /* 0x00004000061d7984 */ /* 0x000e680000000800 */
[----:B------:R-:W2:Y:S04]  /*1580*/  LDS R25, [R6+0x80] ;  /* 0x0000800006197984 */ /* 0x000ea80000000800 */
[----:B------:R-:W-:Y:S01]  /*1590*/  LDS.128 R8, [R7+0x10] ;  /* 0x0000100007087984 */ /* 0x000fe20000000c00 */
[----:B0-----:R-:W-:-:S03]  /*15a0*/  FFMA R12, R12, R24, R19 ;  /* 0x000000180c0c7223 */ /* 0x001fc60000000013 */
[----:B------:R-:W0:Y:S01]  /*15b0*/  LDS R19, [R6+0xc0] ;  /* 0x0000c00006137984 */ /* 0x000e220000000800 */
[----:B-1----:R-:W-:-:S03]  /*15c0*/  FFMA R24, R29, R13, R12 ;  /* 0x0000000d1d187223 */ /* 0x002fc6000000000c */
[----:B------:R-:W1:Y:S01]  /*15d0*/  LDS R13, [R6+0x100] ;  /* 0x00010000060d7984 */ /* 0x000e620000000800 */
[----:B--2---:R-:W-:-:S03]  /*15e0*/  FFMA R14, R25, R14, R24 ;  /* 0x0000000e190e7223 */ /* 0x004fc60000000018 */
[----:B------:R-:W2:Y:S04]  /*15f0*/  LDS R12, [R6+0x140] ;  /* 0x00014000060c7984 */ /* 0x000ea80000000800 */
[----:B------:R-:W3:Y:S04]  /*1600*/  LDS R25, [R6+0x180] ;  /* 0x0001800006197984 */ /* 0x000ee80000000800 */
[----:B------:R-:W-:Y:S01]  /*1610*/  LDS R24, [R6+0x240] ;  /* 0x0002400006187984 */ /* 0x000fe20000000800 */
[----:B0-----:R-:W-:-:S03]  /*1620*/  FFMA R15, R19, R15, R14 ;  /* 0x0000000f130f7223 */ /* 0x001fc6000000000e */
[----:B------:R-:W-:Y:S01]  /*1630*/  LDS R19, [R6+0x280] ;  /* 0x0002800006137984 */ /* 0x000fe20000000800 */
[----:B-1----:R-:W-:-:S03]  /*1640*/  FFMA R13, R8, R13, R15 ;  /* 0x0000000d080d7223 */ /* 0x002fc6000000000f */
[----:B------:R-:W0:Y:S01]  /*1650*/  LDS R8, [R6+0x1c0] ;  /* 0x0001c00006087984 */ /* 0x000e220000000800 */
[----:B--2---:R-:W-:-:S03]  /*1660*/  FFMA R26, R12, R9, R13 ;  /* 0x000000090c1a7223 */ /* 0x004fc6000000000d */
[----:B------:R-:W-:Y:S01]  /*1670*/  LDS R9, [R6+0x200] ;  /* 0x0002000006097984 */ /* 0x000fe20000000800 */
[----:B---3--:R-:W-:-:S03]  /*1680*/  FFMA R25, R25, R10, R26 ;  /* 0x0000000a19197223 */ /* 0x008fc6000000001a */
[----:B------:R-:W1:Y:S01]  /*1690*/  LDS.128 R12, [R7+0x20] ;  /* 0x00002000070c7984 */ /* 0x000e620000000c00 */
[----:B0-----:R-:W-:-:S03]  /*16a0*/  FFMA R11, R8, R11, R25 ;  /* 0x0000000b080b7223 */ /* 0x001fc60000000019 */
[----:B------:R-:W-:Y:S01]  /*16b0*/  LDS R25, [R6+0x3c0] ;  /* 0x0003c00006197984 */ /* 0x000fe20000000800 */
[----:B-1----:R-:W-:-:S03]  /*16c0*/  FFMA R9, R12, R9, R11 ;  /* 0x000000090c097223 */ /* 0x002fc6000000000b */
[----:B------:R-:W0:Y:S01]  /*16d0*/  LDS R12, [R6+0x2c0] ;  /* 0x0002c000060c7984 */ /* 0x000e220000000800 */
[----:B------:R-:W-:-:S03]  /*16e0*/  FFMA R26, R24, R13, R9 ;  /* 0x0000000d181a7223 */ /* 0x000fc60000000009 */
[----:B------:R-:W-:Y:S01]  /*16f0*/  LDS R13, [R6+0x300] ;  /* 0x00030000060d7984 */ /* 0x000fe20000000800 */
[----:B------:R-:W-:-:S03]  /*1700*/  FFMA R19, R19, R14, R26 ;  /* 0x0000000e13137223 */ /* 0x000fc6000000001a */
[----:B------:R-:W1:Y:S04]  /*1710*/  LDS.128 R8, [R7+0x30] ;  /* 0x0000300007087984 */ /* 0x000e680000000c00 */
[----:B------:R-:W2:Y:S04]  /*1720*/  LDS R24, [R6+0x340] ;  /* 0x0003400006187984 */ /* 0x000ea80000000800 */
[----:B------:R-:W3:Y:S01]  /*1730*/  LDS R14, [R6+0x380] ;  /* 0x00038000060e7984 */ /* 0x000ee20000000800 */
[----:B0-----:R-:W-:-:S04]  /*1740*/  FFMA R15, R12, R15, R19 ;  /* 0x0000000f0c0f7223 */ /* 0x001fc80000000013 */
[----:B-1----:R-:W-:-:S04]  /*1750*/  FFMA R13, R8, R13, R15 ;  /* 0x0000000d080d7223 */ /* 0x002fc8000000000f */
[----:B--2---:R-:W-:-:S04]  /*1760*/  FFMA R9, R24, R9, R13 ;  /* 0x0000000918097223 */ /* 0x004fc8000000000d */
[----:B---3--:R-:W-:-:S04]  /*1770*/  FFMA R10, R14, R10, R9 ;  /* 0x0000000a0e0a7223 */ /* 0x008fc80000000009 */
[----:B------:R-:W-:Y:S01]  /*1780*/  FFMA R19, R25, R11, R10 ;  /* 0x0000000b19137223 */ /* 0x000fe2000000000a */
[----:B------:R-:W-:Y:S06]  /*1790*/  BAR.SYNC.DEFER_BLOCKING 0x0 ;  /* 0x0000000000007b1d */ /* 0x000fec0000010000 */
[----:B------:R-:W-:Y:S05]  /*17a0*/  BRA.U UP0, `(.L_x_1) ;  /* 0xfffffffd003c7547 */ /* 0x000fea000b83ffff */
.L_x_0:
[----:B------:R-:W3:Y:S01]  /*17b0*/  LDCU UR4, c[0x0][0x360] ;  /* 0x00006c00ff0477ac */ /* 0x000ee20008000800 */
[----:B------:R-:W0:Y:S01]  /*17c0*/  LDC.64 R6, c[0x0][0x390] ;  /* 0x0000e400ff067b82 */ /* 0x000e220000000a00 */
[----:B--2---:R-:W-:Y:S01]  /*17d0*/  IADD3 R18, PT, PT, R18, R5, RZ ;  /* 0x0000000512127210 */ /* 0x004fe20007ffe0ff */
[----:B---3--:R-:W-:-:S04]  /*17e0*/  IMAD R3, R3, UR4, R0 ;  /* 0x0000000403037c24 */ /* 0x008fc8000f8e0200 */
[----:B------:R-:W-:-:S04]  /*17f0*/  IMAD R3, R18, UR10, R3 ;  /* 0x0000000a12037c24 */ /* 0x000fc8000f8e0203 */
[----:B0-----:R-:W-:-:S05]  /*1800*/  IMAD.WIDE R2, R3, 0x4, R6 ;  /* 0x0000000403027825 */ /* 0x001fca00078e0206 */
[----:B------:R-:W-:Y:S01]  /*1810*/  STG.E desc[UR8][R2.64], R19 ;  /* 0x0000001302007986 */ /* 0x000fe2000c101908 */
[----:B------:R-:W-:Y:S05]  /*1820*/  EXIT ;  /* 0x000000000000794d */ /* 0x000fea0003800000 */
.L_x_5:
[----:B------:R-:W-:-:S00]  /*1830*/  BRA `(.L_x_5) ;  /* 0xfffffffc00fc7947 */ /* 0x000fc0000383ffff */
[----:B------:R-:W-:-:S00]  /*1840*/  NOP ;  /* 0x0000000000007918 */ /* 0x000fc00000000000 */
        /* <DEDUP_REMOVED lines=11> */
.L_x_6:


//--------------------- .nv.shared._Z6matMulPfS_S_i --------------------------
	.section	.nv.shared._Z6matMulPfS_S_i,"aw",@nobits
	.sectionflags	@""
	.align	4
.nv.shared._Z6matMulPfS_S_i:
	.zero		3072


//--------------------- .nv.shared.reserved.0     --------------------------
	.section	.nv.shared.reserved.0,"aw",@nobits
	.weak		__nv_reservedSMEM_offset_0_alias
	.size		__nv_reservedSMEM_offset_0_alias, 0, 64
	.other		__nv_reservedSMEM_offset_0_alias,@"STO_CUDA_RESERVED_SHARED STV_DEFAULT"
__nv_reservedSMEM_offset_0_alias:
	.zero		0
	.zero		64


//--------------------- .nv.constant0._Z6matMulPfS_S_i --------------------------
	.section	.nv.constant0._Z6matMulPfS_S_i,"a",@progbits
	.sectionflags	@""
	.align	4
.nv.constant0._Z6matMulPfS_S_i:
	.zero		924


//--------------------- SYMBOLS --------------------------

	.type		.nv.reservedSmem.offset0,@object
	.size		.nv.reservedSmem.offset0,0x4
	.type		.nv.reservedSmem.cap,@object
	.size		.nv.reservedSmem.cap,0x4
